	.headerflags	@"EF_CUDA_TEXMODE_UNIFIED EF_CUDA_64BIT_ADDRESS EF_CUDA_ACCELERATORS EF_CUDA_SM90 EF_CUDA_VIRTUAL_SM(EF_CUDA_SM90)"
	.elftype	@"ET_EXEC"


//--------------------- .nv.info                  --------------------------
	.section	.nv.info,"",@"SHT_CUDA_INFO"
	.align	4


	//----- nvinfo : EIATTR_REGCOUNT
	.align		4
        /*0000*/ 	.byte	0x04, 0x2f
        /*0002*/ 	.short	(.L_3 - .L_2)
	.align		4
.L_2:
        /*0004*/ 	.word	index@(triton_poi_fused__native_batch_norm_legit_no_training__prelu_kernel_add_43)
        /*0008*/ 	.word	0x0000001c


	//----- nvinfo : EIATTR_MIN_STACK_SIZE
	.align		4
.L_3:
        /*000c*/ 	.byte	0x04, 0x12
        /*000e*/ 	.short	(.L_5 - .L_4)
	.align		4
.L_4:
        /*0010*/ 	.word	index@(triton_poi_fused__native_batch_norm_legit_no_training__prelu_kernel_add_43)
        /*0014*/ 	.word	0x00000000


	//----- nvinfo : EIATTR_FRAME_SIZE
	.align		4
.L_5:
        /*0018*/ 	.byte	0x04, 0x11
        /*001a*/ 	.short	(.L_7 - .L_6)
	.align		4
.L_6:
        /*001c*/ 	.word	index@(triton_poi_fused__native_batch_norm_legit_no_training__prelu_kernel_add_43)
        /*0020*/ 	.word	0x00000000


	//----- nvinfo : EIATTR_MIN_STACK_SIZE
	.align		4
.L_7:
        /*0024*/ 	.byte	0x04, 0x12
        /*0026*/ 	.short	(.L_9 - .L_8)
	.align		4
.L_8:
        /*0028*/ 	.word	index@(triton_poi_fused__native_batch_norm_legit_no_training__prelu_kernel_add_43)
        /*002c*/ 	.word	0x00000000
.L_9:


//--------------------- .nv.info.triton_poi_fused__native_batch_norm_legit_no_training__prelu_kernel_add_43 --------------------------
	.section	.nv.info.triton_poi_fused__native_batch_norm_legit_no_training__prelu_kernel_add_43,"",@"SHT_CUDA_INFO"
	.sectionflags	@""
	.align	4


	//----- nvinfo : EIATTR_CUDA_API_VERSION
	.align		4
        /*0000*/ 	.byte	0x04, 0x37
        /*0002*/ 	.short	(.L_11 - .L_10)
.L_10:
        /*0004*/ 	.word	0x0000007c


	//----- nvinfo : EIATTR_KPARAM_INFO
	.align		4
.L_11:
        /*0008*/ 	.byte	0x04, 0x17
        /*000a*/ 	.short	(.L_13 - .L_12)
.L_12:
        /*000c*/ 	.word	0x00000000
        /*0010*/ 	.short	0x000b
        /*0012*/ 	.short	0x0058
        /*0014*/ 	.byte	0x00, 0xf0, 0x11, 0x00


	//----- nvinfo : EIATTR_KPARAM_INFO
	.align		4
.L_13:
        /*0018*/ 	.byte	0x04, 0x17
        /*001a*/ 	.short	(.L_15 - .L_14)
.L_14:
        /*001c*/ 	.word	0x00000000
        /*0020*/ 	.short	0x000a
        /*0022*/ 	.short	0x0050
        /*0024*/ 	.byte	0x00, 0xf4, 0x21, 0x00


	//----- nvinfo : EIATTR_KPARAM_INFO
	.align		4
.L_15:
        /*0028*/ 	.byte	0x04, 0x17
        /*002a*/ 	.short	(.L_17 - .L_16)
.L_16:
        /*002c*/ 	.word	0x00000000
        /*0030*/ 	.short	0x0009
        /*0032*/ 	.short	0x0048
        /*0034*/ 	.byte	0x00, 0xf4, 0x21, 0x00


	//----- nvinfo : EIATTR_KPARAM_INFO
	.align		4
.L_17:
        /*0038*/ 	.byte	0x04, 0x17
        /*003a*/ 	.short	(.L_19 - .L_18)
.L_18:
        /*003c*/ 	.word	0x00000000
        /*0040*/ 	.short	0x0008
        /*0042*/ 	.short	0x0040
        /*0044*/ 	.byte	0x00, 0xf4, 0x21, 0x00


	//----- nvinfo : EIATTR_KPARAM_INFO
	.align		4
.L_19:
        /*0048*/ 	.byte	0x04, 0x17
        /*004a*/ 	.short	(.L_21 - .L_20)
.L_20:
        /*004c*/ 	.word	0x00000000
        /*0050*/ 	.short	0x0007
        /*0052*/ 	.short	0x0038
        /*0054*/ 	.byte	0x00, 0xf4, 0x21, 0x00


	//----- nvinfo : EIATTR_KPARAM_INFO
	.align		4
.L_21:
        /*0058*/ 	.byte	0x04, 0x17
        /*005a*/ 	.short	(.L_23 - .L_22)
.L_22:
        /*005c*/ 	.word	0x00000000
        /*0060*/ 	.short	0x0006
        /*0062*/ 	.short	0x0030
        /*0064*/ 	.byte	0x00, 0xf4, 0x21, 0x00


	//----- nvinfo : EIATTR_KPARAM_INFO
	.align		4
.L_23:
        /*0068*/ 	.byte	0x04, 0x17
        /*006a*/ 	.short	(.L_25 - .L_24)
.L_24:
        /*006c*/ 	.word	0x00000000
        /*0070*/ 	.short	0x0005
        /*0072*/ 	.short	0x0028
        /*0074*/ 	.byte	0x00, 0xf4, 0x21, 0x00


	//----- nvinfo : EIATTR_KPARAM_INFO
	.align		4
.L_25:
        /*0078*/ 	.byte	0x04, 0x17
        /*007a*/ 	.short	(.L_27 - .L_26)
.L_26:
        /*007c*/ 	.word	0x00000000
        /*0080*/ 	.short	0x0004
        /*0082*/ 	.short	0x0020
        /*0084*/ 	.byte	0x00, 0xf4, 0x21, 0x00


	//----- nvinfo : EIATTR_KPARAM_INFO
	.align		4
.L_27:
        /*0088*/ 	.byte	0x04, 0x17
        /*008a*/ 	.short	(.L_29 - .L_28)
.L_28:
        /*008c*/ 	.word	0x00000000
        /*0090*/ 	.short	0x0003
        /*0092*/ 	.short	0x0018
        /*0094*/ 	.byte	0x00, 0xf4, 0x21, 0x00


	//----- nvinfo : EIATTR_KPARAM_INFO
	.align		4
.L_29:
        /*0098*/ 	.byte	0x04, 0x17
        /*009a*/ 	.short	(.L_31 - .L_30)
.L_30:
        /*009c*/ 	.word	0x00000000
        /*00a0*/ 	.short	0x0002
        /*00a2*/ 	.short	0x0010
        /*00a4*/ 	.byte	0x00, 0xf4, 0x21, 0x00


	//----- nvinfo : EIATTR_KPARAM_INFO
	.align		4
.L_31:
        /*00a8*/ 	.byte	0x04, 0x17
        /*00aa*/ 	.short	(.L_33 - .L_32)
.L_32:
        /*00ac*/ 	.word	0x00000000
        /*00b0*/ 	.short	0x0001
        /*00b2*/ 	.short	0x0008
        /*00b4*/ 	.byte	0x00, 0xf4, 0x21, 0x00


	//----- nvinfo : EIATTR_KPARAM_INFO
	.align		4
.L_33:
        /*00b8*/ 	.byte	0x04, 0x17
        /*00ba*/ 	.short	(.L_35 - .L_34)
.L_34:
        /*00bc*/ 	.word	0x00000000
        /*00c0*/ 	.short	0x0000
        /*00c2*/ 	.short	0x0000
        /*00c4*/ 	.byte	0x00, 0xf4, 0x21, 0x00


	//----- nvinfo : EIATTR_SPARSE_MMA_MASK
	.align		4
.L_35:
        /*00c8*/ 	.byte	0x03, 0x50
        /*00ca*/ 	.short	0x0000


	//----- nvinfo : EIATTR_MAXREG_COUNT
	.align		4
        /*00cc*/ 	.byte	0x03, 0x1b
        /*00ce*/ 	.short	0x00ff


	//----- nvinfo : EIATTR_EXIT_INSTR_OFFSETS
	.align		4
        /*00d0*/ 	.byte	0x04, 0x1c
        /*00d2*/ 	.short	(.L_37 - .L_36)


	//   ....[0]....
.L_36:
        /*00d4*/ 	.word	0x00000460


	//----- nvinfo : EIATTR_REQNTID
	.align		4
.L_37:
        /*00d8*/ 	.byte	0x04, 0x10
        /*00da*/ 	.short	(.L_39 - .L_38)
.L_38:
        /*00dc*/ 	.word	0x00000080
        /*00e0*/ 	.word	0x00000001
        /*00e4*/ 	.word	0x00000001


	//----- nvinfo : EIATTR_CBANK_PARAM_SIZE
	.align		4
.L_39:
        /*00e8*/ 	.byte	0x03, 0x19
        /*00ea*/ 	.short	0x005c


	//----- nvinfo : EIATTR_PARAM_CBANK
	.align		4
        /*00ec*/ 	.byte	0x04, 0x0a
        /*00ee*/ 	.short	(.L_41 - .L_40)
	.align		4
.L_40:
        /*00f0*/ 	.word	index@(.nv.constant0.triton_poi_fused__native_batch_norm_legit_no_training__prelu_kernel_add_43)
        /*00f4*/ 	.short	0x0210
        /*00f6*/ 	.short	0x005c


	//----- nvinfo : EIATTR_SW_WAR
	.align		4
.L_41:
        /*00f8*/ 	.byte	0x04, 0x36
        /*00fa*/ 	.short	(.L_43 - .L_42)
.L_42:
        /*00fc*/ 	.word	0x00000008
.L_43:


//--------------------- .nv.callgraph             --------------------------
	.section	.nv.callgraph,"",@"SHT_CUDA_CALLGRAPH"
	.align	4
	.sectionentsize	8
	.align		4
        /*0000*/ 	.word	0x00000000
	.align		4
        /*0004*/ 	.word	0xffffffff
	.align		4
        /*0008*/ 	.word	0x00000000
	.align		4
        /*000c*/ 	.word	0xfffffffe
	.align		4
        /*0010*/ 	.word	0x00000000
	.align		4
        /*0014*/ 	.word	0xfffffffd
	.align		4
        /*0018*/ 	.word	0x00000000
	.align		4
        /*001c*/ 	.word	0xfffffffc


//--------------------- .nv.constant4             --------------------------
	.section	.nv.constant4,"a",@progbits
	.align	8
	.align		8
.nv.constant4:
        /*0000*/ 	.dword	_$_str
	.align		8
        /*0008*/ 	.dword	_$_str_$_2


//--------------------- .text.triton_poi_fused__native_batch_norm_legit_no_training__prelu_kernel_add_43 --------------------------
	.section	.text.triton_poi_fused__native_batch_norm_legit_no_training__prelu_kernel_add_43,"ax",@progbits
	.align	128
        .global         triton_poi_fused__native_batch_norm_legit_no_training__prelu_kernel_add_43
        .type           triton_poi_fused__native_batch_norm_legit_no_training__prelu_kernel_add_43,@function
        .size           triton_poi_fused__native_batch_norm_legit_no_training__prelu_kernel_add_43,(.L_x_1 - triton_poi_fused__native_batch_norm_legit_no_training__prelu_kernel_add_43)
        .other          triton_poi_fused__native_batch_norm_legit_no_training__prelu_kernel_add_43,@"STO_CUDA_ENTRY STV_DEFAULT"
triton_poi_fused__native_batch_norm_legit_no_training__prelu_kernel_add_43:
.text.triton_poi_fused__native_batch_norm_legit_no_training__prelu_kernel_add_43:
[----:B------:R-:W-:Y:S01]  /*0000*/  LDC R1, c[0x0][0x28] ;  /* 0x00000a00ff017b82 */ /* 0x000fe20000000800 */
[----:B------:R-:W1:Y:S01]  /*0010*/  S2R R13, SR_TID.X ;  /* 0x00000000000d7919 */ /* 0x000e620000002100 */
[----:B------:R-:W-:-:S06]  /*0020*/  ULDC.64 UR4, c[0x0][0x208] ;  /* 0x0000820000047ab9 */ /* 0x000fcc0000000a00 */
[----:B------:R-:W2:Y:S01]  /*0030*/  LDC.64 R22, c[0x0][0x218] ;  /* 0x00008600ff167b82 */ /* 0x000ea20000000a00 */
[----:B------:R-:W3:Y:S07]  /*0040*/  S2R R0, SR_CTAID.X ;  /* 0x0000000000007919 */ /* 0x000eee0000002500 */
[----:B------:R-:W4:Y:S08]  /*0050*/  LDC.64 R24, c[0x0][0x220] ;  /* 0x00008800ff187b82 */ /* 0x000f300000000a00 */
[----:B------:R-:W5:Y:S08]  /*0060*/  LDC.64 R18, c[0x0][0x210] ;  /* 0x00008400ff127b82 */ /* 0x000f700000000a00 */
[----:B------:R-:W2:Y:S01]  /*0070*/  LDC.64 R14, c[0x0][0x238] ;  /* 0x00008e00ff0e7b82 */ /* 0x000ea20000000a00 */
[----:B-1----:R-:W-:-:S07]  /*0080*/  LOP3.LUT R13, R13, 0x7f, RZ, 0xc0, !PT ;  /* 0x0000007f0d0d7812 */ /* 0x002fce00078ec0ff */
[----:B------:R-:W1:Y:S01]  /*0090*/  LDC.64 R20, c[0x0][0x230] ;  /* 0x00008c00ff147b82 */ /* 0x000e620000000a00 */
[----:B---3--:R-:W-:Y:S02]  /*00a0*/  SHF.R.S32.HI R2, RZ, 0x18, R0 ;  /* 0x00000018ff027819 */ /* 0x008fe40000011400 */
[----:B------:R-:W-:Y:S02]  /*00b0*/  LEA R13, R0, R13, 0x7 ;  /* 0x0000000d000d7211 */ /* 0x000fe400078e38ff */
[----:B------:R-:W-:-:S03]  /*00c0*/  SGXT R0, R2, 0x1 ;  /* 0x000000010200781a */ /* 0x000fc60000000200 */
[----:B------:R-:W3:Y:S01]  /*00d0*/  LDC.64 R2, c[0x0][0x228] ;  /* 0x00008a00ff027b82 */ /* 0x000ee20000000a00 */
[----:B------:R-:W-:-:S04]  /*00e0*/  LEA.HI R0, R0, R13, RZ, 0x4 ;  /* 0x0000000d00007211 */ /* 0x000fc800078f20ff */
[--C-:B------:R-:W-:Y:S02]  /*00f0*/  SHF.R.S32.HI R17, RZ, 0x4, R0.reuse ;  /* 0x00000004ff117819 */ /* 0x100fe40000011400 */
[----:B------:R-:W-:Y:S01]  /*0100*/  SHF.R.S32.HI R0, RZ, 0x1f, R0 ;  /* 0x0000001fff007819 */ /* 0x000fe20000011400 */
[----:B------:R-:W1:Y:S03]  /*0110*/  LDC.64 R10, c[0x0][0x240] ;  /* 0x00009000ff0a7b82 */ /* 0x000e660000000a00 */
[----:B------:R-:W-:-:S04]  /*0120*/  LEA.HI R0, R0, R17, RZ, 0x6 ;  /* 0x0000001100007211 */ /* 0x000fc800078f30ff */
[----:B------:R-:W-:Y:S01]  /*0130*/  LOP3.LUT R0, R0, 0xffffffc0, RZ, 0xc0, !PT ;  /* 0xffffffc000007812 */ /* 0x000fe200078ec0ff */
[----:B------:R-:W1:Y:S03]  /*0140*/  LDC.64 R8, c[0x0][0x250] ;  /* 0x00009400ff087b82 */ /* 0x000e660000000a00 */
[----:B------:R-:W-:-:S05]  /*0150*/  IADD3 R17, R17, -R0, RZ ;  /* 0x8000000011117210 */ /* 0x000fca0007ffe0ff */
[----:B---3--:R-:W-:Y:S01]  /*0160*/  IMAD.WIDE R2, R17, 0x4, R2 ;  /* 0x0000000411027825 */ /* 0x008fe200078e0202 */
[----:B------:R-:W3:Y:S04]  /*0170*/  LDC.64 R6, c[0x0][0x258] ;  /* 0x00009600ff067b82 */ /* 0x000ee80000000a00 */
[----:B------:R5:W3:Y:S01]  /*0180*/  LDG.E.EL R0, desc[UR4][R2.64] ;  /* 0x0000000402007981 */ /* 0x000ae2000c2e1900 */
[----:B--2---:R-:W-:-:S03]  /*0190*/  IMAD.WIDE R22, R13, 0x4, R22 ;  /* 0x000000040d167825 */ /* 0x004fc600078e0216 */
[----:B------:R-:W2:Y:S01]  /*01a0*/  LDC.64 R4, c[0x0][0x248] ;  /* 0x00009200ff047b82 */ /* 0x000ea20000000a00 */
[----:B----4-:R-:W-:Y:S01]  /*01b0*/  IMAD.WIDE R24, R17, 0x4, R24 ;  /* 0x0000000411187825 */ /* 0x010fe200078e0218 */
[----:B------:R-:W4:Y:S03]  /*01c0*/  LDG.E R12, desc[UR4][R22.64] ;  /* 0x00000004160c7981 */ /* 0x000f26000c1e1900 */
[----:B-----5:R-:W-:Y:S02]  /*01d0*/  IMAD.WIDE R2, R13, 0x4, R18 ;  /* 0x000000040d027825 */ /* 0x020fe400078e0212 */
[----:B------:R-:W4:Y:S02]  /*01e0*/  LDG.E.EL R19, desc[UR4][R24.64] ;  /* 0x0000000418137981 */ /* 0x000f24000c2e1900 */
[C---:B0-----:R-:W-:Y:S02]  /*01f0*/  IMAD.WIDE R14, R17.reuse, 0x4, R14 ;  /* 0x00000004110e7825 */ /* 0x041fe400078e020e */
[----:B------:R-:W5:Y:S02]  /*0200*/  LDG.E R16, desc[UR4][R2.64] ;  /* 0x0000000402107981 */ /* 0x000f64000c1e1900 */
[----:B-1----:R-:W-:-:S02]  /*0210*/  IMAD.WIDE R20, R17, 0x4, R20 ;  /* 0x0000000411147825 */ /* 0x002fc400078e0214 */
[----:B------:R-:W4:Y:S02]  /*0220*/  LDG.E.EL R15, desc[UR4][R14.64] ;  /* 0x000000040e0f7981 */ /* 0x000f24000c2e1900 */
[C---:B------:R-:W-:Y:S02]  /*0230*/  IMAD.WIDE R10, R17.reuse, 0x4, R10 ;  /* 0x00000004110a7825 */ /* 0x040fe400078e020a */
[----:B------:R-:W4:Y:S02]  /*0240*/  LDG.E.EL R18, desc[UR4][R20.64] ;  /* 0x0000000414127981 */ /* 0x000f24000c2e1900 */
[----:B------:R-:W-:Y:S02]  /*0250*/  IMAD.WIDE R8, R17, 0x4, R8 ;  /* 0x0000000411087825 */ /* 0x000fe400078e0208 */
[----:B------:R0:W4:Y:S02]  /*0260*/  LDG.E.EL R10, desc[UR4][R10.64] ;  /* 0x000000040a0a7981 */ /* 0x000124000c2e1900 */
[----:B---3--:R-:W-:-:S02]  /*0270*/  IMAD.WIDE R6, R13, 0x4, R6 ;  /* 0x000000040d067825 */ /* 0x008fc400078e0206 */
[----:B------:R-:W3:Y:S02]  /*0280*/  LDG.E.EL R9, desc[UR4][R8.64] ;  /* 0x0000000408097981 */ /* 0x000ee4000c2e1900 */
[C---:B--2---:R-:W-:Y:S02]  /*0290*/  IMAD.WIDE R4, R13.reuse, 0x4, R4 ;  /* 0x000000040d047825 */ /* 0x044fe400078e0204 */
[----:B------:R-:W2:Y:S04]  /*02a0*/  LDG.E R7, desc[UR4][R6.64] ;  /* 0x0000000406077981 */ /* 0x000ea8000c1e1900 */
[----:B------:R1:W2:Y:S01]  /*02b0*/  LDG.E R17, desc[UR4][R4.64] ;  /* 0x0000000404117981 */ /* 0x0002a2000c1e1900 */
[----:B0-----:R-:W-:Y:S01]  /*02c0*/  HFMA2.MMA R11, -RZ, RZ, 1.625, 0 ;  /* 0x3e800000ff0b7435 */ /* 0x001fe200000001ff */
[----:B-1----:R-:W0:Y:S02]  /*02d0*/  LDC.64 R4, c[0x0][0x260] ;  /* 0x00009800ff047b82 */ /* 0x002e240000000a00 */
[----:B0-----:R-:W-:-:S04]  /*02e0*/  IMAD.WIDE R4, R13, 0x4, R4 ;  /* 0x000000040d047825 */ /* 0x001fc800078e0204 */
[----:B------:R-:W-:-:S04]  /*02f0*/  FADD R0, R0, 9.9999997473787516356e-06 ;  /* 0x3727c5ac00007421 */ /* 0x000fc80000000000 */
[----:B------:R-:W0:Y:S02]  /*0300*/  MUFU.SQRT R20, R0 ;  /* 0x0000000000147308 */ /* 0x000e240000002000 */
[C---:B0-----:R-:W-:Y:S02]  /*0310*/  FSETP.GT.AND P0, PT, R20.reuse, 8.50705917302346158658e+37, PT ;  /* 0x7e8000001400780b */ /* 0x041fe40003f04000 */
[----:B------:R-:W-:-:S11]  /*0320*/  FSETP.GEU.AND P1, PT, R20, 1.175494350822287508e-38, PT ;  /* 0x008000001400780b */ /* 0x000fd60003f2e000 */
[----:B------:R-:W-:-:S04]  /*0330*/  @P0 FMUL R20, R20, 0.25 ;  /* 0x3e80000014140820 */ /* 0x000fc80000400000 */
[----:B------:R-:W-:-:S06]  /*0340*/  @!P1 FMUL R20, R20, 16777216 ;  /* 0x4b80000014149820 */ /* 0x000fcc0000400000 */
[----:B------:R-:W0:Y:S01]  /*0350*/  MUFU.RCP R20, R20 ;  /* 0x0000001400147308 */ /* 0x000e220000001000 */
[----:B------:R-:W-:Y:S01]  /*0360*/  FSEL R11, R11, 1, P0 ;  /* 0x3f8000000b0b7808 */ /* 0x000fe20000000000 */
[----:B----4-:R-:W-:-:S04]  /*0370*/  FADD R12, R12, -R19 ;  /* 0x800000130c0c7221 */ /* 0x010fc80000000000 */
[----:B------:R-:W-:Y:S01]  /*0380*/  @!P1 FMUL R11, R11, 16777216 ;  /* 0x4b8000000b0b9820 */ /* 0x000fe20000400000 */
[----:B-----5:R-:W-:-:S03]  /*0390*/  FSETP.GT.AND P1, PT, R16, RZ, PT ;  /* 0x000000ff1000720b */ /* 0x020fc60003f24000 */
[----:B0-----:R-:W-:-:S04]  /*03a0*/  FMUL R11, R20, R11 ;  /* 0x0000000b140b7220 */ /* 0x001fc80000400000 */
[----:B------:R-:W-:-:S04]  /*03b0*/  FMUL R11, R12, R11 ;  /* 0x0000000b0c0b7220 */ /* 0x000fc80000400000 */
[----:B------:R-:W-:-:S04]  /*03c0*/  FFMA R11, R18, R11, R15 ;  /* 0x0000000b120b7223 */ /* 0x000fc8000000000f */
[----:B------:R-:W-:Y:S01]  /*03d0*/  FMUL R10, R10, R11 ;  /* 0x0000000b0a0a7220 */ /* 0x000fe20000400000 */
[----:B------:R-:W-:Y:S01]  /*03e0*/  FSETP.GT.AND P0, PT, R11, RZ, PT ;  /* 0x000000ff0b00720b */ /* 0x000fe20003f04000 */
[----:B---3--:R-:W-:-:S03]  /*03f0*/  @!P1 FMUL R16, R16, R9 ;  /* 0x0000000910109220 */ /* 0x008fc60000400000 */
[----:B------:R-:W-:Y:S01]  /*0400*/  FSEL R10, R11, R10, P0 ;  /* 0x0000000a0b0a7208 */ /* 0x000fe20000000000 */
[----:B--2---:R-:W-:-:S04]  /*0410*/  FADD R7, R7, R16 ;  /* 0x0000001007077221 */ /* 0x004fc80000000000 */
[----:B------:R-:W-:-:S04]  /*0420*/  FADD R10, R17, R10 ;  /* 0x0000000a110a7221 */ /* 0x000fc80000000000 */
[----:B------:R-:W-:Y:S01]  /*0430*/  FADD R7, R10, R7 ;  /* 0x000000070a077221 */ /* 0x000fe20000000000 */
[----:B------:R-:W-:Y:S04]  /*0440*/  STG.E desc[UR4][R4.64], R11 ;  /* 0x0000000b04007986 */ /* 0x000fe8000c101904 */
[----:B------:R-:W-:Y:S01]  /*0450*/  STG.E desc[UR4][R2.64], R7 ;  /* 0x0000000702007986 */ /* 0x000fe2000c101904 */
[----:B------:R-:W-:Y:S05]  /*0460*/  EXIT ;  /* 0x000000000000794d */ /* 0x000fea0003800000 */
.L_x_0:
[----:B------:R-:W-:-:S00]  /*0470*/  BRA `(.L_x_0) ;  /* 0xfffffffc00fc7947 */ /* 0x000fc0000383ffff */
[----:B------:R-:W-:-:S00]  /*0480*/  NOP ;  /* 0x0000000000007918 */ /* 0x000fc00000000000 */
[----:B------:R-:W-:-:S00]  /*0490*/  NOP ;  /* 0x0000000000007918 */ /* 0x000fc00000000000 */
[----:B------:R-:W-:-:S00]  /*04a0*/  NOP ;  /* 0x0000000000007918 */ /* 0x000fc00000000000 */
[----:B------:R-:W-:-:S00]  /*04b0*/  NOP ;  /* 0x0000000000007918 */ /* 0x000fc00000000000 */
[----:B------:R-:W-:-:S00]  /*04c0*/  NOP ;  /* 0x0000000000007918 */ /* 0x000fc00000000000 */
[----:B------:R-:W-:-:S00]  /*04d0*/  NOP ;  /* 0x0000000000007918 */ /* 0x000fc00000000000 */
[----:B------:R-:W-:-:S00]  /*04e0*/  NOP ;  /* 0x0000000000007918 */ /* 0x000fc00000000000 */
[----:B------:R-:W-:-:S00]  /*04f0*/  NOP ;  /* 0x0000000000007918 */ /* 0x000fc00000000000 */
.L_x_1:


//--------------------- .nv.global.init           --------------------------
	.section	.nv.global.init,"aw",@progbits
.nv.global.init:
	.type		_$_str,@object
	.size		_$_str,(_$_str_$_2 - _$_str)
_$_str:
        /*0000*/ 	.byte	0x5f, 0x5f, 0x43, 0x55, 0x44, 0x41, 0x5f, 0x46, 0x54, 0x5a, 0x00
	.type		_$_str_$_2,@object
	.size		_$_str_$_2,(.L_1 - _$_str_$_2)
_$_str_$_2:
        /*000b*/ 	.byte	0x5f, 0x5f, 0x43, 0x55, 0x44, 0x41, 0x5f, 0x50, 0x52, 0x45, 0x43, 0x5f, 0x53, 0x51, 0x52, 0x54
        /*001b*/ 	.byte	0x00
.L_1:


//--------------------- .nv.constant0.triton_poi_fused__native_batch_norm_legit_no_training__prelu_kernel_add_43 --------------------------
	.section	.nv.constant0.triton_poi_fused__native_batch_norm_legit_no_training__prelu_kernel_add_43,"a",@progbits
	.sectionflags	@""
	.align	4
.nv.constant0.triton_poi_fused__native_batch_norm_legit_no_training__prelu_kernel_add_43:
	.zero		620
